//
// Generated by NVIDIA NVVM Compiler
//
// Compiler Build ID: CL-36424714
// Cuda compilation tools, release 13.0, V13.0.88
// Based on NVVM 20.0.0
//

.version 9.0
.target sm_100
.address_size 64

	// .globl	_Z6arrMinPiS_S_
// _ZZ6arrMinPiS_S_E9sharedMin has been demoted

.visible .entry _Z6arrMinPiS_S_(
	.param .u64 .ptr .align 1 _Z6arrMinPiS_S__param_0,
	.param .u64 .ptr .align 1 _Z6arrMinPiS_S__param_1,
	.param .u64 .ptr .align 1 _Z6arrMinPiS_S__param_2
)
{
	.reg .pred 	%p<5>;
	.reg .b32 	%r<20>;
	.reg .b64 	%rd<11>;
	// demoted variable
	.shared .align 4 .u32 _ZZ6arrMinPiS_S_E9sharedMin;
	ld.param.u64 	%rd2, [_Z6arrMinPiS_S__param_0];
	ld.param.u64 	%rd3, [_Z6arrMinPiS_S__param_1];
	ld.param.u64 	%rd4, [_Z6arrMinPiS_S__param_2];
	mov.u32 	%r1, %tid.x;
	setp.ne.s32 	%p1, %r1, 0;
	@%p1 bra 	$L__BB0_2;
	mov.b32 	%r11, 1000;
	st.shared.u32 	[_ZZ6arrMinPiS_S_E9sharedMin], %r11;
$L__BB0_2:
	bar.sync 	0;
	mov.u32 	%r2, %ctaid.x;
	mov.u32 	%r3, %ntid.x;
	mad.lo.s32 	%r17, %r2, %r3, %r1;
	cvta.to.global.u64 	%rd5, %rd4;
	ld.global.u32 	%r5, [%rd5];
	setp.ge.s32 	%p2, %r17, %r5;
	mov.b32 	%r19, 1000;
	@%p2 bra 	$L__BB0_5;
	cvta.to.global.u64 	%rd1, %rd3;
	mov.b32 	%r19, 1000;
$L__BB0_4:
	mul.wide.s32 	%rd6, %r17, 4;
	add.s64 	%rd7, %rd1, %rd6;
	ld.global.u32 	%r14, [%rd7];
	min.s32 	%r19, %r19, %r14;
	add.s32 	%r17, %r17, %r3;
	setp.lt.s32 	%p3, %r17, %r5;
	@%p3 bra 	$L__BB0_4;
$L__BB0_5:
	setp.ne.s32 	%p4, %r1, 0;
	atom.shared.min.s32 	%r15, [_ZZ6arrMinPiS_S_E9sharedMin], %r19;
	bar.sync 	0;
	@%p4 bra 	$L__BB0_7;
	ld.shared.u32 	%r16, [_ZZ6arrMinPiS_S_E9sharedMin];
	cvta.to.global.u64 	%rd8, %rd2;
	mul.wide.u32 	%rd9, %r2, 4;
	add.s64 	%rd10, %rd8, %rd9;
	st.global.u32 	[%rd10], %r16;
$L__BB0_7:
	ret;

}
	// .globl	_Z5makeBPiS_i
.visible .entry _Z5makeBPiS_i(
	.param .u64 .ptr .align 1 _Z5makeBPiS_i_param_0,
	.param .u64 .ptr .align 1 _Z5makeBPiS_i_param_1,
	.param .u32 _Z5makeBPiS_i_param_2
)
{
	.reg .pred 	%p<2>;
	.reg .b32 	%r<13>;
	.reg .b64 	%rd<8>;

	ld.param.u64 	%rd1, [_Z5makeBPiS_i_param_0];
	ld.param.u64 	%rd2, [_Z5makeBPiS_i_param_1];
	ld.param.u32 	%r2, [_Z5makeBPiS_i_param_2];
	mov.u32 	%r3, %ctaid.x;
	mov.u32 	%r4, %ntid.x;
	mov.u32 	%r5, %tid.x;
	mad.lo.s32 	%r1, %r3, %r4, %r5;
	setp.ge.s32 	%p1, %r1, %r2;
	@%p1 bra 	$L__BB1_2;
	cvta.to.global.u64 	%rd3, %rd1;
	cvta.to.global.u64 	%rd4, %rd2;
	mul.wide.s32 	%rd5, %r1, 4;
	add.s64 	%rd6, %rd3, %rd5;
	ld.global.u32 	%r6, [%rd6];
	mul.hi.s32 	%r7, %r6, 1717986919;
	shr.u32 	%r8, %r7, 31;
	shr.s32 	%r9, %r7, 2;
	add.s32 	%r10, %r9, %r8;
	mul.lo.s32 	%r11, %r10, 10;
	sub.s32 	%r12, %r6, %r11;
	add.s64 	%rd7, %rd4, %rd5;
	st.global.u32 	[%rd7], %r12;
$L__BB1_2:
	ret;

}


// ===== COMPILED SASS (sm_100) =====

	.target	sm_100

	.elftype	@"ET_EXEC"


//--------------------- .note.nv.tkinfo           --------------------------
	.section	.note.nv.tkinfo,"",@"SHT_NOTE"
	.sectionflags	@"SHF_NOTE_NV_TKINFO"
	.tkinfo
        /*0018*/ 	.word	0x00000002
        /*0030*/ 	.string	""
        /*0030*/ 	.string	"ptxas"
        /*0030*/ 	.string	"Cuda compilation tools, release 13.0, V13.0.88"
        /*0030*/ 	.string	"Build cuda_13.0.r13.0/compiler.36424714_0"
        /*0030*/ 	.string	"-arch sm_100 -m 64 "



//--------------------- .note.nv.cuinfo           --------------------------
	.section	.note.nv.cuinfo,"",@"SHT_NOTE"
	.sectionflags	@"SHF_NOTE_NV_CUINFO"
        /*0018*/ 	.short	0x0002
        /*001a*/ 	.short	0x0064
        /*001c*/ 	.short	0x0082
	.zero		2


//--------------------- .nv.info                  --------------------------
	.section	.nv.info,"",@"SHT_CUDA_INFO"
	.align	4


	//----- nvinfo : EIATTR_REGCOUNT
	.align		4
        /*0000*/ 	.byte	0x04, 0x2f
        /*0002*/ 	.short	(.L_1 - .L_0)
	.align		4
.L_0:
        /*0004*/ 	.word	index@(_Z6arrMinPiS_S_)
        /*0008*/ 	.word	0x0000000d


	//----- nvinfo : EIATTR_FRAME_SIZE
	.align		4
.L_1:
        /*000c*/ 	.byte	0x04, 0x11
        /*000e*/ 	.short	(.L_3 - .L_2)
	.align		4
.L_2:
        /*0010*/ 	.word	index@(_Z6arrMinPiS_S_)
        /*0014*/ 	.word	0x00000000


	//----- nvinfo : EIATTR_REGCOUNT
	.align		4
.L_3:
        /*0018*/ 	.byte	0x04, 0x2f
        /*001a*/ 	.short	(.L_5 - .L_4)
	.align		4
.L_4:
        /*001c*/ 	.word	index@(_Z5makeBPiS_i)
        /*0020*/ 	.word	0x0000000c


	//----- nvinfo : EIATTR_FRAME_SIZE
	.align		4
.L_5:
        /*0024*/ 	.byte	0x04, 0x11
        /*0026*/ 	.short	(.L_7 - .L_6)
	.align		4
.L_6:
        /*0028*/ 	.word	index@(_Z5makeBPiS_i)
        /*002c*/ 	.word	0x00000000


	//----- nvinfo : EIATTR_MIN_STACK_SIZE
	.align		4
.L_7:
        /*0030*/ 	.byte	0x04, 0x12
        /*0032*/ 	.short	(.L_9 - .L_8)
	.align		4
.L_8:
        /*0034*/ 	.word	index@(_Z5makeBPiS_i)
        /*0038*/ 	.word	0x00000000


	//----- nvinfo : EIATTR_MIN_STACK_SIZE
	.align		4
.L_9:
        /*003c*/ 	.byte	0x04, 0x12
        /*003e*/ 	.short	(.L_11 - .L_10)
	.align		4
.L_10:
        /*0040*/ 	.word	index@(_Z6arrMinPiS_S_)
        /*0044*/ 	.word	0x00000000
.L_11:


//--------------------- .nv.compat                --------------------------
	.section	.nv.compat,"",@"SHT_CUDA_COMPAT_INFO"
	.align	4
        /*0000*/ 	.byte	0x02, 0x09, 0x00, 0x00, 0x02, 0x02, 0x01, 0x00, 0x02, 0x05, 0x05, 0x00, 0x03, 0x07, 0x01, 0x01
        /*0010*/ 	.byte	0x02, 0x03, 0x00, 0x00, 0x02, 0x06, 0x01, 0x00, 0x04, 0x0b, 0x08, 0x00, 0x09, 0x00, 0x00, 0x00
        /*0020*/ 	.byte	0x00, 0x00, 0x00, 0x00


//--------------------- .nv.info._Z5makeBPiS_i    --------------------------
	.section	.nv.info._Z5makeBPiS_i,"",@"SHT_CUDA_INFO"
	.sectionflags	@""
	.align	4


	//----- nvinfo : EIATTR_CUDA_API_VERSION
	.align		4
        /*0000*/ 	.byte	0x04, 0x37
        /*0002*/ 	.short	(.L_13 - .L_12)
.L_12:
        /*0004*/ 	.word	0x00000082


	//----- nvinfo : EIATTR_KPARAM_INFO
	.align		4
.L_13:
        /*0008*/ 	.byte	0x04, 0x17
        /*000a*/ 	.short	(.L_15 - .L_14)
.L_14:
        /*000c*/ 	.word	0x00000000
        /*0010*/ 	.short	0x0002
        /*0012*/ 	.short	0x0010
        /*0014*/ 	.byte	0x00, 0xf0, 0x11, 0x00


	//----- nvinfo : EIATTR_KPARAM_INFO
	.align		4
.L_15:
        /*0018*/ 	.byte	0x04, 0x17
        /*001a*/ 	.short	(.L_17 - .L_16)
.L_16:
        /*001c*/ 	.word	0x00000000
        /*0020*/ 	.short	0x0001
        /*0022*/ 	.short	0x0008
        /*0024*/ 	.byte	0x00, 0xf5, 0x21, 0x00


	//----- nvinfo : EIATTR_KPARAM_INFO
	.align		4
.L_17:
        /*0028*/ 	.byte	0x04, 0x17
        /*002a*/ 	.short	(.L_19 - .L_18)
.L_18:
        /*002c*/ 	.word	0x00000000
        /*0030*/ 	.short	0x0000
        /*0032*/ 	.short	0x0000
        /*0034*/ 	.byte	0x00, 0xf5, 0x21, 0x00


	//----- nvinfo : EIATTR_SPARSE_MMA_MASK
	.align		4
.L_19:
        /*0038*/ 	.byte	0x03, 0x50
        /*003a*/ 	.short	0x0000


	//----- nvinfo : EIATTR_MAXREG_COUNT
	.align		4
        /*003c*/ 	.byte	0x03, 0x1b
        /*003e*/ 	.short	0x00ff


	//----- nvinfo : EIATTR_MERCURY_ISA_VERSION
	.align		4
        /*0040*/ 	.byte	0x03, 0x5f
        /*0042*/ 	.short	0x0101


	//----- nvinfo : EIATTR_VRC_CTA_INIT_COUNT
	.align		4
        /*0044*/ 	.byte	0x02, 0x4a
	.zero		1
	.zero		1


	//----- nvinfo : EIATTR_EXIT_INSTR_OFFSETS
	.align		4
        /*0048*/ 	.byte	0x04, 0x1c
        /*004a*/ 	.short	(.L_21 - .L_20)


	//   ....[0]....
.L_20:
        /*004c*/ 	.word	0x00000070


	//   ....[1]....
        /*0050*/ 	.word	0x00000130


	//----- nvinfo : EIATTR_CBANK_PARAM_SIZE
	.align		4
.L_21:
        /*0054*/ 	.byte	0x03, 0x19
        /*0056*/ 	.short	0x0014


	//----- nvinfo : EIATTR_PARAM_CBANK
	.align		4
        /*0058*/ 	.byte	0x04, 0x0a
        /*005a*/ 	.short	(.L_23 - .L_22)
	.align		4
.L_22:
        /*005c*/ 	.word	index@(.nv.constant0._Z5makeBPiS_i)
        /*0060*/ 	.short	0x0380
        /*0062*/ 	.short	0x0014


	//----- nvinfo : EIATTR_SW_WAR
	.align		4
.L_23:
        /*0064*/ 	.byte	0x04, 0x36
        /*0066*/ 	.short	(.L_25 - .L_24)
.L_24:
        /*0068*/ 	.word	0x00000008
.L_25:


//--------------------- .nv.info._Z6arrMinPiS_S_  --------------------------
	.section	.nv.info._Z6arrMinPiS_S_,"",@"SHT_CUDA_INFO"
	.sectionflags	@""
	.align	4


	//----- nvinfo : EIATTR_CUDA_API_VERSION
	.align		4
        /*0000*/ 	.byte	0x04, 0x37
        /*0002*/ 	.short	(.L_27 - .L_26)
.L_26:
        /*0004*/ 	.word	0x00000082


	//----- nvinfo : EIATTR_KPARAM_INFO
	.align		4
.L_27:
        /*0008*/ 	.byte	0x04, 0x17
        /*000a*/ 	.short	(.L_29 - .L_28)
.L_28:
        /*000c*/ 	.word	0x00000000
        /*0010*/ 	.short	0x0002
        /*0012*/ 	.short	0x0010
        /*0014*/ 	.byte	0x00, 0xf5, 0x21, 0x00


	//----- nvinfo : EIATTR_KPARAM_INFO
	.align		4
.L_29:
        /*0018*/ 	.byte	0x04, 0x17
        /*001a*/ 	.short	(.L_31 - .L_30)
.L_30:
        /*001c*/ 	.word	0x00000000
        /*0020*/ 	.short	0x0001
        /*0022*/ 	.short	0x0008
        /*0024*/ 	.byte	0x00, 0xf5, 0x21, 0x00


	//----- nvinfo : EIATTR_KPARAM_INFO
	.align		4
.L_31:
        /*0028*/ 	.byte	0x04, 0x17
        /*002a*/ 	.short	(.L_33 - .L_32)
.L_32:
        /*002c*/ 	.word	0x00000000
        /*0030*/ 	.short	0x0000
        /*0032*/ 	.short	0x0000
        /*0034*/ 	.byte	0x00, 0xf5, 0x21, 0x00


	//----- nvinfo : EIATTR_SPARSE_MMA_MASK
	.align		4
.L_33:
        /*0038*/ 	.byte	0x03, 0x50
        /*003a*/ 	.short	0x0000


	//----- nvinfo : EIATTR_MAXREG_COUNT
	.align		4
        /*003c*/ 	.byte	0x03, 0x1b
        /*003e*/ 	.short	0x00ff


	//----- nvinfo : EIATTR_NUM_BARRIERS
	.align		4
        /*0040*/ 	.byte	0x02, 0x4c
        /*0042*/ 	.byte	0x01
	.zero		1


	//----- nvinfo : EIATTR_MERCURY_ISA_VERSION
	.align		4
        /*0044*/ 	.byte	0x03, 0x5f
        /*0046*/ 	.short	0x0101


	//----- nvinfo : EIATTR_INT_WARP_WIDE_INSTR_OFFSETS
	.align		4
        /*0048*/ 	.byte	0x04, 0x31
        /*004a*/ 	.short	(.L_35 - .L_34)


	//   ....[0]....
.L_34:
        /*004c*/ 	.word	0x000001e0


	//   ....[1]....
        /*0050*/ 	.word	0x000001f0


	//----- nvinfo : EIATTR_VRC_CTA_INIT_COUNT
	.align		4
.L_35:
        /*0054*/ 	.byte	0x02, 0x4a
	.zero		1
	.zero		1


	//----- nvinfo : EIATTR_EXIT_INSTR_OFFSETS
	.align		4
        /*0058*/ 	.byte	0x04, 0x1c
        /*005a*/ 	.short	(.L_37 - .L_36)


	//   ....[0]....
.L_36:
        /*005c*/ 	.word	0x00000270


	//   ....[1]....
        /*0060*/ 	.word	0x000002c0


	//----- nvinfo : EIATTR_CRS_STACK_SIZE
	.align		4
.L_37:
        /*0064*/ 	.byte	0x04, 0x1e
        /*0066*/ 	.short	(.L_39 - .L_38)
.L_38:
        /*0068*/ 	.word	0x00000000


	//----- nvinfo : EIATTR_CBANK_PARAM_SIZE
	.align		4
.L_39:
        /*006c*/ 	.byte	0x03, 0x19
        /*006e*/ 	.short	0x0018


	//----- nvinfo : EIATTR_PARAM_CBANK
	.align		4
        /*0070*/ 	.byte	0x04, 0x0a
        /*0072*/ 	.short	(.L_41 - .L_40)
	.align		4
.L_40:
        /*0074*/ 	.word	index@(.nv.constant0._Z6arrMinPiS_S_)
        /*0078*/ 	.short	0x0380
        /*007a*/ 	.short	0x0018


	//----- nvinfo : EIATTR_SW_WAR
	.align		4
.L_41:
        /*007c*/ 	.byte	0x04, 0x36
        /*007e*/ 	.short	(.L_43 - .L_42)
.L_42:
        /*0080*/ 	.word	0x00000008
.L_43:


//--------------------- .nv.callgraph             --------------------------
	.section	.nv.callgraph,"",@"SHT_CUDA_CALLGRAPH"
	.align	4
	.sectionentsize	8
	.align		4
        /*0000*/ 	.word	0x00000000
	.align		4
        /*0004*/ 	.word	0xffffffff
	.align		4
        /*0008*/ 	.word	0x00000000
	.align		4
        /*000c*/ 	.word	0xfffffffe
	.align		4
        /*0010*/ 	.word	0x00000000
	.align		4
        /*0014*/ 	.word	0xfffffffd
	.align		4
        /*0018*/ 	.word	0x00000000
	.align		4
        /*001c*/ 	.word	0xfffffffc


//--------------------- .text._Z5makeBPiS_i       --------------------------
	.section	.text._Z5makeBPiS_i,"ax",@progbits
	.align	128
        .global         _Z5makeBPiS_i
        .type           _Z5makeBPiS_i,@function
        .size           _Z5makeBPiS_i,(.L_x_5 - _Z5makeBPiS_i)
        .other          _Z5makeBPiS_i,@"STO_CUDA_ENTRY STV_DEFAULT"
_Z5makeBPiS_i:
.text._Z5makeBPiS_i:
[----:B------:R-:W-:Y:S01]  /*0000*/  LDC R1, c[0x0][0x37c] ;  /* 0x0000df00ff017b82 */ /* 0x000fe20000000800 */
[----:B------:R-:W0:Y:S07]  /*0010*/  S2R R0, SR_TID.X ;  /* 0x0000000000007919 */ /* 0x000e2e0000002100 */
[----:B------:R-:W0:Y:S01]  /*0020*/  S2UR UR4, SR_CTAID.X ;  /* 0x00000000000479c3 */ /* 0x000e220000002500 */
[----:B------:R-:W1:Y:S07]  /*0030*/  LDCU UR5, c[0x0][0x390] ;  /* 0x00007200ff0577ac */ /* 0x000e6e0008000800 */
[----:B------:R-:W0:Y:S02]  /*0040*/  LDC R7, c[0x0][0x360] ;  /* 0x0000d800ff077b82 */ /* 0x000e240000000800 */
[----:B0-----:R-:W-:-:S05]  /*0050*/  IMAD R7, R7, UR4, R0 ;  /* 0x0000000407077c24 */ /* 0x001fca000f8e0200 */
[----:B-1----:R-:W-:-:S13]  /*0060*/  ISETP.GE.AND P0, PT, R7, UR5, PT ;  /* 0x0000000507007c0c */ /* 0x002fda000bf06270 */
[----:B------:R-:W-:Y:S05]  /*0070*/  @P0 EXIT ;  /* 0x000000000000094d */ /* 0x000fea0003800000 */
[----:B------:R-:W0:Y:S01]  /*0080*/  LDC.64 R2, c[0x0][0x380] ;  /* 0x0000e000ff027b82 */ /* 0x000e220000000a00 */
[----:B------:R-:W1:Y:S07]  /*0090*/  LDCU.64 UR4, c[0x0][0x358] ;  /* 0x00006b00ff0477ac */ /* 0x000e6e0008000a00 */
[----:B------:R-:W2:Y:S01]  /*00a0*/  LDC.64 R4, c[0x0][0x388] ;  /* 0x0000e200ff047b82 */ /* 0x000ea20000000a00 */
[----:B0-----:R-:W-:-:S06]  /*00b0*/  IMAD.WIDE R2, R7, 0x4, R2 ;  /* 0x0000000407027825 */ /* 0x001fcc00078e0202 */
[----:B-1----:R-:W3:Y:S01]  /*00c0*/  LDG.E R2, desc[UR4][R2.64] ;  /* 0x0000000402027981 */ /* 0x002ee2000c1e1900 */
[----:B--2---:R-:W-:-:S04]  /*00d0*/  IMAD.WIDE R4, R7, 0x4, R4 ;  /* 0x0000000407047825 */ /* 0x004fc800078e0204 */
[----:B---3--:R-:W-:-:S05]  /*00e0*/  IMAD.HI R0, R2, 0x66666667, RZ ;  /* 0x6666666702007827 */ /* 0x008fca00078e02ff */
[----:B------:R-:W-:-:S04]  /*00f0*/  SHF.R.U32.HI R9, RZ, 0x1f, R0 ;  /* 0x0000001fff097819 */ /* 0x000fc80000011600 */
[----:B------:R-:W-:-:S05]  /*0100*/  LEA.HI.SX32 R9, R0, R9, 0x1e ;  /* 0x0000000900097211 */ /* 0x000fca00078ff2ff */
[----:B------:R-:W-:-:S05]  /*0110*/  IMAD R9, R9, -0xa, R2 ;  /* 0xfffffff609097824 */ /* 0x000fca00078e0202 */
[----:B------:R-:W-:Y:S01]  /*0120*/  STG.E desc[UR4][R4.64], R9 ;  /* 0x0000000904007986 */ /* 0x000fe2000c101904 */
[----:B------:R-:W-:Y:S05]  /*0130*/  EXIT ;  /* 0x000000000000794d */ /* 0x000fea0003800000 */
.L_x_0:
[----:B------:R-:W-:-:S00]  /*0140*/  BRA `(.L_x_0) ;  /* 0xfffffffc00fc7947 */ /* 0x000fc0000383ffff */
[----:B------:R-:W-:-:S00]  /*0150*/  NOP ;  /* 0x0000000000007918 */ /* 0x000fc00000000000 */
        /* <DEDUP_REMOVED lines=10> */
.L_x_5:


//--------------------- .text._Z6arrMinPiS_S_     --------------------------
	.section	.text._Z6arrMinPiS_S_,"ax",@progbits
	.align	128
        .global         _Z6arrMinPiS_S_
        .type           _Z6arrMinPiS_S_,@function
        .size           _Z6arrMinPiS_S_,(.L_x_6 - _Z6arrMinPiS_S_)
        .other          _Z6arrMinPiS_S_,@"STO_CUDA_ENTRY STV_DEFAULT"
_Z6arrMinPiS_S_:
.text._Z6arrMinPiS_S_:
[----:B------:R-:W-:Y:S01]  /*0000*/  LDC R1, c[0x0][0x37c] ;  /* 0x0000df00ff017b82 */ /* 0x000fe20000000800 */
[----:B------:R-:W0:Y:S07]  /*0010*/  S2R R6, SR_TID.X ;  /* 0x0000000000067919 */ /* 0x000e2e0000002100 */
[----:B------:R-:W1:Y:S01]  /*0020*/  LDC.64 R2, c[0x0][0x390] ;  /* 0x0000e400ff027b82 */ /* 0x000e620000000a00 */
[----:B------:R-:W1:Y:S01]  /*0030*/  LDCU.64 UR6, c[0x0][0x358] ;  /* 0x00006b00ff0677ac */ /* 0x000e620008000a00 */
[----:B0-----:R-:W-:-:S13]  /*0040*/  ISETP.NE.AND P0, PT, R6, RZ, PT ;  /* 0x000000ff0600720c */ /* 0x001fda0003f05270 */
[----:B------:R-:W0:Y:S01]  /*0050*/  @!P0 S2R R5, SR_CgaCtaId ;  /* 0x0000000000058919 */ /* 0x000e220000008800 */
[----:B------:R-:W-:-:S04]  /*0060*/  @!P0 MOV R0, 0x400 ;  /* 0x0000040000008802 */ /* 0x000fc80000000f00 */
[----:B0-----:R-:W-:Y:S01]  /*0070*/  @!P0 LEA R0, R5, R0, 0x18 ;  /* 0x0000000005008211 */ /* 0x001fe200078ec0ff */
[----:B------:R-:W-:-:S05]  /*0080*/  @!P0 IMAD.MOV.U32 R5, RZ, RZ, 0x3e8 ;  /* 0x000003e8ff058424 */ /* 0x000fca00078e00ff */
[----:B------:R0:W-:Y:S01]  /*0090*/  @!P0 STS [R0], R5 ;  /* 0x0000000500008388 */ /* 0x0001e20000000800 */
[----:B------:R-:W-:Y:S06]  /*00a0*/  BAR.SYNC.DEFER_BLOCKING 0x0 ;  /* 0x0000000000007b1d */ /* 0x000fec0000010000 */
[----:B-1----:R-:W2:Y:S01]  /*00b0*/  LDG.E R7, desc[UR6][R2.64] ;  /* 0x0000000602077981 */ /* 0x002ea2000c1e1900 */
[----:B------:R-:W1:Y:S01]  /*00c0*/  LDCU UR8, c[0x0][0x360] ;  /* 0x00006c00ff0877ac */ /* 0x000e620008000800 */
[----:B------:R-:W-:Y:S01]  /*00d0*/  BSSY.RECONVERGENT B0, `(.L_x_1) ;  /* 0x000000f000007945 */ /* 0x000fe20003800200 */
[----:B------:R-:W-:Y:S01]  /*00e0*/  IMAD.MOV.U32 R8, RZ, RZ, 0x3e8 ;  /* 0x000003e8ff087424 */ /* 0x000fe200078e00ff */
[----:B------:R-:W1:Y:S01]  /*00f0*/  S2R R9, SR_CTAID.X ;  /* 0x0000000000097919 */ /* 0x000e620000002500 */
[----:B------:R-:W3:Y:S01]  /*0100*/  S2R R10, SR_LANEID ;  /* 0x00000000000a7919 */ /* 0x000ee20000000000 */
[----:B-1----:R-:W-:-:S05]  /*0110*/  IMAD R6, R9, UR8, R6 ;  /* 0x0000000809067c24 */ /* 0x002fca000f8e0206 */
[----:B--2---:R-:W-:-:S13]  /*0120*/  ISETP.GE.AND P1, PT, R6, R7, PT ;  /* 0x000000070600720c */ /* 0x004fda0003f26270 */
[----:B0--3--:R-:W-:Y:S05]  /*0130*/  @P1 BRA `(.L_x_2) ;  /* 0x0000000000201947 */ /* 0x009fea0003800000 */
[----:B------:R-:W0:Y:S01]  /*0140*/  LDC.64 R4, c[0x0][0x388] ;  /* 0x0000e200ff047b82 */ /* 0x000e220000000a00 */
[----:B------:R-:W-:-:S07]  /*0150*/  IMAD.MOV.U32 R8, RZ, RZ, 0x3e8 ;  /* 0x000003e8ff087424 */ /* 0x000fce00078e00ff */
.L_x_3:
[----:B0-----:R-:W-:-:S06]  /*0160*/  IMAD.WIDE R2, R6, 0x4, R4 ;  /* 0x0000000406027825 */ /* 0x001fcc00078e0204 */
[----:B------:R-:W2:Y:S01]  /*0170*/  LDG.E R3, desc[UR6][R2.64] ;  /* 0x0000000602037981 */ /* 0x000ea2000c1e1900 */
[----:B------:R-:W-:-:S05]  /*0180*/  VIADD R6, R6, UR8 ;  /* 0x0000000806067c36 */ /* 0x000fca0008000000 */
[----:B------:R-:W-:Y:S02]  /*0190*/  ISETP.GE.AND P1, PT, R6, R7, PT ;  /* 0x000000070600720c */ /* 0x000fe40003f26270 */
[----:B--2---:R-:W-:-:S11]  /*01a0*/  VIMNMX R8, PT, PT, R3, R8, PT ;  /* 0x0000000803087248 */ /* 0x004fd60003fe0100 */
[----:B------:R-:W-:Y:S05]  /*01b0*/  @!P1 BRA `(.L_x_3) ;  /* 0xfffffffc00e89947 */ /* 0x000fea000383ffff */
.L_x_2:
[----:B------:R-:W-:Y:S05]  /*01c0*/  BSYNC.RECONVERGENT B0 ;  /* 0x0000000000007941 */ /* 0x000fea0003800200 */
.L_x_1:
[----:B------:R-:W0:Y:S01]  /*01d0*/  S2UR UR5, SR_CgaCtaId ;  /* 0x00000000000579c3 */ /* 0x000e220000008800 */
[----:B------:R-:W-:Y:S01]  /*01e0*/  VOTEU.ANY UR4, UPT, PT ;  /* 0x0000000000047886 */ /* 0x000fe200038e0100 */
[----:B------:R-:W-:Y:S01]  /*01f0*/  CREDUX.MIN.S32 UR9, R8 ;  /* 0x00000000080972cc */ /* 0x000fe20000008200 */
[----:B------:R-:W-:-:S06]  /*0200*/  UFLO.U32 UR4, UR4 ;  /* 0x00000004000472bd */ /* 0x000fcc00080e0000 */
[----:B------:R-:W-:Y:S01]  /*0210*/  ISETP.EQ.U32.AND P1, PT, R10, UR4, PT ;  /* 0x000000040a007c0c */ /* 0x000fe2000bf22070 */
[----:B------:R-:W-:-:S05]  /*0220*/  UMOV UR4, 0x400 ;  /* 0x0000040000047882 */ /* 0x000fca0000000000 */
[----:B------:R-:W-:Y:S01]  /*0230*/  IMAD.U32 R0, RZ, RZ, UR9 ;  /* 0x00000009ff007e24 */ /* 0x000fe2000f8e00ff */
[----:B0-----:R-:W-:-:S09]  /*0240*/  ULEA UR4, UR5, UR4, 0x18 ;  /* 0x0000000405047291 */ /* 0x001fd2000f8ec0ff */
[----:B------:R0:W-:Y:S01]  /*0250*/  @P1 ATOMS.MIN.S32 RZ, [UR4], R0 ;  /* 0x00000000ffff198c */ /* 0x0001e20008800204 */
[----:B------:R-:W-:Y:S06]  /*0260*/  BAR.SYNC.DEFER_BLOCKING 0x0 ;  /* 0x0000000000007b1d */ /* 0x000fec0000010000 */
[----:B------:R-:W-:Y:S05]  /*0270*/  @P0 EXIT ;  /* 0x000000000000094d */ /* 0x000fea0003800000 */
[----:B------:R-:W1:Y:S01]  /*0280*/  LDS R5, [UR4] ;  /* 0x00000004ff057984 */ /* 0x000e620008000800 */
[----:B------:R-:W2:Y:S02]  /*0290*/  LDC.64 R2, c[0x0][0x380] ;  /* 0x0000e000ff027b82 */ /* 0x000ea40000000a00 */
[----:B--2---:R-:W-:-:S05]  /*02a0*/  IMAD.WIDE.U32 R2, R9, 0x4, R2 ;  /* 0x0000000409027825 */ /* 0x004fca00078e0002 */
[----:B-1----:R-:W-:Y:S01]  /*02b0*/  STG.E desc[UR6][R2.64], R5 ;  /* 0x0000000502007986 */ /* 0x002fe2000c101906 */
[----:B------:R-:W-:Y:S05]  /*02c0*/  EXIT ;  /* 0x000000000000794d */ /* 0x000fea0003800000 */
.L_x_4:
        /* <DEDUP_REMOVED lines=11> */
.L_x_6:


//--------------------- .nv.shared.reserved.0     --------------------------
	.section	.nv.shared.reserved.0,"aw",@nobits
	.weak		__nv_reservedSMEM_offset_0_alias
	.size		__nv_reservedSMEM_offset_0_alias, 0, 64
	.other		__nv_reservedSMEM_offset_0_alias,@"STO_CUDA_RESERVED_SHARED STV_DEFAULT"
__nv_reservedSMEM_offset_0_alias:
	.zero		0
	.zero		64


//--------------------- .nv.shared._Z6arrMinPiS_S_ --------------------------
	.section	.nv.shared._Z6arrMinPiS_S_,"aw",@nobits
	.sectionflags	@""
	.align	4
.nv.shared._Z6arrMinPiS_S_:
	.zero		1028


//--------------------- .nv.constant0._Z5makeBPiS_i --------------------------
	.section	.nv.constant0._Z5makeBPiS_i,"a",@progbits
	.sectionflags	@""
	.align	4
.nv.constant0._Z5makeBPiS_i:
	.zero		916


//--------------------- .nv.constant0._Z6arrMinPiS_S_ --------------------------
	.section	.nv.constant0._Z6arrMinPiS_S_,"a",@progbits
	.sectionflags	@""
	.align	4
.nv.constant0._Z6arrMinPiS_S_:
	.zero		920


//--------------------- SYMBOLS --------------------------

	.type		.nv.reservedSmem.offset0,@object
	.size		.nv.reservedSmem.offset0,0x4
	.type		.nv.reservedSmem.cap,@object
	.size		.nv.reservedSmem.cap,0x4
